	.target	sm_100a

	.elftype	@"ET_EXEC"


//--------------------- .note.nv.tkinfo           --------------------------
	.section	.note.nv.tkinfo,"",@"SHT_NOTE"
	.sectionflags	@"SHF_NOTE_NV_TKINFO"
	.tkinfo
        /*0018*/ 	.word	0x00000002
        /*0030*/ 	.string	""
        /*0030*/ 	.string	"ptxas"
        /*0030*/ 	.string	"Cuda compilation tools, release 13.0, V13.0.88"
        /*0030*/ 	.string	"Build cuda_13.0.r13.0/compiler.36424714_0"
        /*0030*/ 	.string	"-arch sm_100a -m 64 "



//--------------------- .note.nv.cuinfo           --------------------------
	.section	.note.nv.cuinfo,"",@"SHT_NOTE"
	.sectionflags	@"SHF_NOTE_NV_CUINFO"
        /*0018*/ 	.short	0x0002
        /*001a*/ 	.short	0x0064
        /*001c*/ 	.short	0x0082
	.zero		2


//--------------------- .nv.info                  --------------------------
	.section	.nv.info,"",@"SHT_CUDA_INFO"
	.align	4


	//----- nvinfo : EIATTR_REGCOUNT
	.align		4
        /*0000*/ 	.byte	0x04, 0x2f
        /*0002*/ 	.short	(.L_1 - .L_0)
	.align		4
.L_0:
        /*0004*/ 	.word	index@(_ZN18transformer_engine51_GLOBAL__N__921edd59_18_swap_first_dims_cu_042f731530swap_first_dims_untuned_kernelIhEEvPKT_PS2_mmm)
        /*0008*/ 	.word	0x0000001e


	//----- nvinfo : EIATTR_FRAME_SIZE
	.align		4
.L_1:
        /*000c*/ 	.byte	0x04, 0x11
        /*000e*/ 	.short	(.L_3 - .L_2)
	.align		4
.L_2:
        /*0010*/ 	.word	index@($__internal_0_$__cuda_sm20_div_u64)
        /*0014*/ 	.word	0x00000000


	//----- nvinfo : EIATTR_FRAME_SIZE
	.align		4
.L_3:
        /*0018*/ 	.byte	0x04, 0x11
        /*001a*/ 	.short	(.L_5 - .L_4)
	.align		4
.L_4:
        /*001c*/ 	.word	index@(_ZN18transformer_engine51_GLOBAL__N__921edd59_18_swap_first_dims_cu_042f731530swap_first_dims_untuned_kernelIhEEvPKT_PS2_mmm)
        /*0020*/ 	.word	0x00000000


	//----- nvinfo : EIATTR_MIN_STACK_SIZE
	.align		4
.L_5:
        /*0024*/ 	.byte	0x04, 0x12
        /*0026*/ 	.short	(.L_7 - .L_6)
	.align		4
.L_6:
        /*0028*/ 	.word	index@(_ZN18transformer_engine51_GLOBAL__N__921edd59_18_swap_first_dims_cu_042f731530swap_first_dims_untuned_kernelIhEEvPKT_PS2_mmm)
        /*002c*/ 	.word	0x00000000
.L_7:


//--------------------- .nv.compat                --------------------------
	.section	.nv.compat,"",@"SHT_CUDA_COMPAT_INFO"
	.align	4
        /*0000*/ 	.byte	0x02, 0x09, 0x01, 0x00, 0x02, 0x02, 0x01, 0x00, 0x02, 0x05, 0x05, 0x00, 0x03, 0x07, 0x01, 0x01
        /*0010*/ 	.byte	0x02, 0x03, 0x00, 0x00, 0x02, 0x06, 0x01, 0x00, 0x04, 0x0b, 0x08, 0x00, 0x09, 0x00, 0x00, 0x00
        /*0020*/ 	.byte	0x00, 0x00, 0x00, 0x00


//--------------------- .nv.info._ZN18transformer_engine51_GLOBAL__N__921edd59_18_swap_first_dims_cu_042f731530swap_first_dims_untuned_kernelIhEEvPKT_PS2_mmm --------------------------
	.section	.nv.info._ZN18transformer_engine51_GLOBAL__N__921edd59_18_swap_first_dims_cu_042f731530swap_first_dims_untuned_kernelIhEEvPKT_PS2_mmm,"",@"SHT_CUDA_INFO"
	.sectionflags	@""
	.align	4


	//----- nvinfo : EIATTR_CUDA_API_VERSION
	.align		4
        /*0000*/ 	.byte	0x04, 0x37
        /*0002*/ 	.short	(.L_9 - .L_8)
.L_8:
        /*0004*/ 	.word	0x00000082


	//----- nvinfo : EIATTR_KPARAM_INFO
	.align		4
.L_9:
        /*0008*/ 	.byte	0x04, 0x17
        /*000a*/ 	.short	(.L_11 - .L_10)
.L_10:
        /*000c*/ 	.word	0x00000000
        /*0010*/ 	.short	0x0004
        /*0012*/ 	.short	0x0020
        /*0014*/ 	.byte	0x00, 0xf0, 0x21, 0x00


	//----- nvinfo : EIATTR_KPARAM_INFO
	.align		4
.L_11:
        /*0018*/ 	.byte	0x04, 0x17
        /*001a*/ 	.short	(.L_13 - .L_12)
.L_12:
        /*001c*/ 	.word	0x00000000
        /*0020*/ 	.short	0x0003
        /*0022*/ 	.short	0x0018
        /*0024*/ 	.byte	0x00, 0xf0, 0x21, 0x00


	//----- nvinfo : EIATTR_KPARAM_INFO
	.align		4
.L_13:
        /*0028*/ 	.byte	0x04, 0x17
        /*002a*/ 	.short	(.L_15 - .L_14)
.L_14:
        /*002c*/ 	.word	0x00000000
        /*0030*/ 	.short	0x0002
        /*0032*/ 	.short	0x0010
        /*0034*/ 	.byte	0x00, 0xf0, 0x21, 0x00


	//----- nvinfo : EIATTR_KPARAM_INFO
	.align		4
.L_15:
        /*0038*/ 	.byte	0x04, 0x17
        /*003a*/ 	.short	(.L_17 - .L_16)
.L_16:
        /*003c*/ 	.word	0x00000000
        /*0040*/ 	.short	0x0001
        /*0042*/ 	.short	0x0008
        /*0044*/ 	.byte	0x00, 0xf5, 0x21, 0x00


	//----- nvinfo : EIATTR_KPARAM_INFO
	.align		4
.L_17:
        /*0048*/ 	.byte	0x04, 0x17
        /*004a*/ 	.short	(.L_19 - .L_18)
.L_18:
        /*004c*/ 	.word	0x00000000
        /*0050*/ 	.short	0x0000
        /*0052*/ 	.short	0x0000
        /*0054*/ 	.byte	0x00, 0xf5, 0x21, 0x00


	//----- nvinfo : EIATTR_SPARSE_MMA_MASK
	.align		4
.L_19:
        /*0058*/ 	.byte	0x03, 0x50
        /*005a*/ 	.short	0x0000


	//----- nvinfo : EIATTR_MAXREG_COUNT
	.align		4
        /*005c*/ 	.byte	0x03, 0x1b
        /*005e*/ 	.short	0x00ff


	//----- nvinfo : EIATTR_MERCURY_ISA_VERSION
	.align		4
        /*0060*/ 	.byte	0x03, 0x5f
        /*0062*/ 	.short	0x0101


	//----- nvinfo : EIATTR_VRC_CTA_INIT_COUNT
	.align		4
        /*0064*/ 	.byte	0x02, 0x4a
	.zero		1
	.zero		1


	//----- nvinfo : EIATTR_EXIT_INSTR_OFFSETS
	.align		4
        /*0068*/ 	.byte	0x04, 0x1c
        /*006a*/ 	.short	(.L_21 - .L_20)


	//   ....[0]....
.L_20:
        /*006c*/ 	.word	0x000001b0


	//   ....[1]....
        /*0070*/ 	.word	0x00000930


	//----- nvinfo : EIATTR_MAX_THREADS
	.align		4
.L_21:
        /*0074*/ 	.byte	0x04, 0x05
        /*0076*/ 	.short	(.L_23 - .L_22)
.L_22:
        /*0078*/ 	.word	0x00000080
        /*007c*/ 	.word	0x00000001
        /*0080*/ 	.word	0x00000001


	//----- nvinfo : EIATTR_CRS_STACK_SIZE
	.align		4
.L_23:
        /*0084*/ 	.byte	0x04, 0x1e
        /*0086*/ 	.short	(.L_25 - .L_24)
.L_24:
        /*0088*/ 	.word	0x00000000


	//----- nvinfo : EIATTR_CBANK_PARAM_SIZE
	.align		4
.L_25:
        /*008c*/ 	.byte	0x03, 0x19
        /*008e*/ 	.short	0x0028


	//----- nvinfo : EIATTR_PARAM_CBANK
	.align		4
        /*0090*/ 	.byte	0x04, 0x0a
        /*0092*/ 	.short	(.L_27 - .L_26)
	.align		4
.L_26:
        /*0094*/ 	.word	index@(.nv.constant0._ZN18transformer_engine51_GLOBAL__N__921edd59_18_swap_first_dims_cu_042f731530swap_first_dims_untuned_kernelIhEEvPKT_PS2_mmm)
        /*0098*/ 	.short	0x0380
        /*009a*/ 	.short	0x0028


	//----- nvinfo : EIATTR_SW_WAR
	.align		4
.L_27:
        /*009c*/ 	.byte	0x04, 0x36
        /*009e*/ 	.short	(.L_29 - .L_28)
.L_28:
        /*00a0*/ 	.word	0x00000008
.L_29:


//--------------------- .nv.callgraph             --------------------------
	.section	.nv.callgraph,"",@"SHT_CUDA_CALLGRAPH"
	.align	4
	.sectionentsize	8
	.align		4
        /*0000*/ 	.word	0x00000000
	.align		4
        /*0004*/ 	.word	0xffffffff
	.align		4
        /*0008*/ 	.word	0x00000000
	.align		4
        /*000c*/ 	.word	0xfffffffe
	.align		4
        /*0010*/ 	.word	0x00000000
	.align		4
        /*0014*/ 	.word	0xfffffffd
	.align		4
        /*0018*/ 	.word	0x00000000
	.align		4
        /*001c*/ 	.word	0xfffffffc


//--------------------- .text._ZN18transformer_engine51_GLOBAL__N__921edd59_18_swap_first_dims_cu_042f731530swap_first_dims_untuned_kernelIhEEvPKT_PS2_mmm --------------------------
	.section	.text._ZN18transformer_engine51_GLOBAL__N__921edd59_18_swap_first_dims_cu_042f731530swap_first_dims_untuned_kernelIhEEvPKT_PS2_mmm,"ax",@progbits
	.align	128
.text._ZN18transformer_engine51_GLOBAL__N__921edd59_18_swap_first_dims_cu_042f731530swap_first_dims_untuned_kernelIhEEvPKT_PS2_mmm:
        .type           _ZN18transformer_engine51_GLOBAL__N__921edd59_18_swap_first_dims_cu_042f731530swap_first_dims_untuned_kernelIhEEvPKT_PS2_mmm,@function
        .size           _ZN18transformer_engine51_GLOBAL__N__921edd59_18_swap_first_dims_cu_042f731530swap_first_dims_untuned_kernelIhEEvPKT_PS2_mmm,(.L_x_9 - _ZN18transformer_engine51_GLOBAL__N__921edd59_18_swap_first_dims_cu_042f731530swap_first_dims_untuned_kernelIhEEvPKT_PS2_mmm)
        .other          _ZN18transformer_engine51_GLOBAL__N__921edd59_18_swap_first_dims_cu_042f731530swap_first_dims_untuned_kernelIhEEvPKT_PS2_mmm,@"STO_CUDA_ENTRY STV_DEFAULT"
_ZN18transformer_engine51_GLOBAL__N__921edd59_18_swap_first_dims_cu_042f731530swap_first_dims_untuned_kernelIhEEvPKT_PS2_mmm:
[----:B------:R-:W-:Y:S01]  /*0000*/  LDC R1, c[0x0][0x37c] ;  /* 0x0000df00ff017b82 */ /* 0x000fe20000000800 */
[----:B------:R-:W0:Y:S01]  /*0010*/  LDCU.128 UR8, c[0x0][0x390] ;  /* 0x00007200ff0877ac */ /* 0x000e220008000c00 */
[----:B------:R-:W1:Y:S06]  /*0020*/  S2R R0, SR_TID.X ;  /* 0x0000000000007919 */ /* 0x000e6c0000002100 */
[----:B------:R-:W2:Y:S01]  /*0030*/  LDC.64 R10, c[0x0][0x3a0] ;  /* 0x0000e800ff0a7b82 */ /* 0x000ea20000000a00 */
[----:B------:R-:W3:Y:S01]  /*0040*/  LDCU UR12, c[0x0][0x3a4] ;  /* 0x00007480ff0c77ac */ /* 0x000ee20008000800 */
[----:B------:R-:W4:Y:S06]  /*0050*/  LDCU UR13, c[0x0][0x3a0] ;  /* 0x00007400ff0d77ac */ /* 0x000f2c0008000800 */
[----:B------:R-:W5:Y:S01]  /*0060*/  S2UR UR4, SR_CTAID.X ;  /* 0x00000000000479c3 */ /* 0x000f620000002500 */
[----:B------:R-:W1:Y:S01]  /*0070*/  LDCU UR14, c[0x0][0x39c] ;  /* 0x00007380ff0e77ac */ /* 0x000e620008000800 */
[----:B------:R-:W1:Y:S01]  /*0080*/  LDCU UR15, c[0x0][0x398] ;  /* 0x00007300ff0f77ac */ /* 0x000e620008000800 */
[----:B0-----:R-:W-:-:S02]  /*0090*/  UIMAD UR5, UR11, UR8, URZ ;  /* 0x000000080b0572a4 */ /* 0x001fc4000f8e02ff */
[----:B------:R-:W-:Y:S02]  /*00a0*/  UIMAD.WIDE.U32 UR6, UR10, UR8, URZ ;  /* 0x000000080a0672a5 */ /* 0x000fe4000f8e00ff */
[----:B------:R-:W-:Y:S01]  /*00b0*/  UIMAD UR5, UR10, UR9, UR5 ;  /* 0x000000090a0572a4 */ /* 0x000fe2000f8e0205 */
[----:B------:R-:W0:Y:S03]  /*00c0*/  LDCU.64 UR20, c[0x0][0x3a0] ;  /* 0x00007400ff1477ac */ /* 0x000e260008000a00 */
[----:B------:R-:W-:Y:S01]  /*00d0*/  UIADD3 UR5, UPT, UPT, UR7, UR5, URZ ;  /* 0x0000000507057290 */ /* 0x000fe2000fffe0ff */
[----:B------:R-:W0:Y:S05]  /*00e0*/  LDCU.64 UR16, c[0x0][0x398] ;  /* 0x00007300ff1077ac */ /* 0x000e2a0008000a00 */
[----:B--2---:R-:W-:Y:S01]  /*00f0*/  IMAD R2, R10, UR5, RZ ;  /* 0x000000050a027c24 */ /* 0x004fe2000f8e02ff */
[----:B-----5:R-:W-:Y:S01]  /*0100*/  UIMAD.WIDE.U32 UR4, UR4, 0x80, URZ ;  /* 0x00000080040478a5 */ /* 0x020fe2000f8e00ff */
[----:B------:R-:W2:Y:S02]  /*0110*/  LDCU.64 UR18, c[0x0][0x390] ;  /* 0x00007200ff1277ac */ /* 0x000ea40008000a00 */
[----:B------:R-:W-:-:S02]  /*0120*/  IMAD R3, R11, UR6, R2 ;  /* 0x000000060b037c24 */ /* 0x000fc4000f8e0202 */
[----:B------:R-:W-:Y:S01]  /*0130*/  IMAD.WIDE.U32 R10, R10, UR6, RZ ;  /* 0x000000060a0a7c25 */ /* 0x000fe2000f8e00ff */
[----:B-1----:R-:W-:Y:S01]  /*0140*/  LOP3.LUT R7, R0, UR4, RZ, 0xfc, !PT ;  /* 0x0000000400077c12 */ /* 0x002fe2000f8efcff */
[----:B------:R-:W1:Y:S01]  /*0150*/  LDC R2, c[0x0][0x370] ;  /* 0x0000dc00ff027b82 */ /* 0x000e620000000800 */
[----:B------:R-:W0:Y:S01]  /*0160*/  LDCU.128 UR8, c[0x0][0x380] ;  /* 0x00007000ff0877ac */ /* 0x000e220008000c00 */
[----:B------:R-:W-:Y:S01]  /*0170*/  IMAD.U32 R5, RZ, RZ, UR5 ;  /* 0x00000005ff057e24 */ /* 0x000fe2000f8e00ff */
[----:B------:R-:W-:Y:S01]  /*0180*/  ISETP.GE.U32.AND P0, PT, R7, R10, PT ;  /* 0x0000000a0700720c */ /* 0x000fe20003f06070 */
[----:B------:R-:W-:-:S05]  /*0190*/  IMAD.IADD R0, R11, 0x1, R3 ;  /* 0x000000010b007824 */ /* 0x000fca00078e0203 */
[----:B------:R-:W-:-:S13]  /*01a0*/  ISETP.GE.U32.AND.EX P0, PT, R5, R0, PT, P0 ;  /* 0x000000000500720c */ /* 0x000fda0003f06100 */
[----:B0-234-:R-:W-:Y:S05]  /*01b0*/  @P0 EXIT ;  /* 0x000000000000094d */ /* 0x01dfea0003800000 */
[----:B------:R-:W0:Y:S01]  /*01c0*/  LDC.64 R12, c[0x0][0x358] ;  /* 0x0000d600ff0c7b82 */ /* 0x000e220000000a00 */
[----:B------:R-:W-:Y:S01]  /*01d0*/  IMAD.U32 R5, RZ, RZ, UR5 ;  /* 0x00000005ff057e24 */ /* 0x000fe2000f8e00ff */
[----:B------:R-:W-:Y:S01]  /*01e0*/  BSSY.RECONVERGENT B0, `(.L_x_0) ;  /* 0x0000074000007945 */ /* 0x000fe20003800200 */
[----:B------:R-:W-:Y:S01]  /*01f0*/  MOV R4, UR4 ;  /* 0x0000000400047c02 */ /* 0x000fe20008000f00 */
[----:B------:R-:W-:Y:S02]  /*0200*/  IMAD.MOV.U32 R4, RZ, RZ, R7 ;  /* 0x000000ffff047224 */ /* 0x000fe400078e0007 */
[----:B------:R-:W-:-:S07]  /*0210*/  MOV R3, R5 ;  /* 0x0000000500037202 */ /* 0x000fce0000000f00 */
.L_x_7:
[----:B------:R-:W-:Y:S01]  /*0220*/  LOP3.LUT R5, R3, UR12, RZ, 0xfc, !PT ;  /* 0x0000000c03057c12 */ /* 0x000fe2000f8efcff */
[----:B------:R-:W-:Y:S03]  /*0230*/  BSSY.RECONVERGENT B1, `(.L_x_1) ;  /* 0x000002a000017945 */ /* 0x000fe60003800200 */
[----:B------:R-:W-:-:S13]  /*0240*/  ISETP.NE.U32.AND P0, PT, R5, RZ, PT ;  /* 0x000000ff0500720c */ /* 0x000fda0003f05070 */
[----:B--2---:R-:W-:Y:S05]  /*0250*/  @P0 BRA `(.L_x_2) ;  /* 0x00000000005c0947 */ /* 0x004fea0003800000 */
[----:B------:R-:W2:Y:S01]  /*0260*/  I2F.U32.RP R5, UR13 ;  /* 0x0000000d00057d06 */ /* 0x000ea20008209000 */
[----:B------:R-:W-:Y:S01]  /*0270*/  ISETP.NE.U32.AND P2, PT, RZ, UR13, PT ;  /* 0x0000000dff007c0c */ /* 0x000fe2000bf45070 */
[----:B------:R-:W-:-:S06]  /*0280*/  IMAD.MOV.U32 R15, RZ, RZ, RZ ;  /* 0x000000ffff0f7224 */ /* 0x000fcc00078e00ff */
[----:B--2---:R-:W2:Y:S02]  /*0290*/  MUFU.RCP R5, R5 ;  /* 0x0000000500057308 */ /* 0x004ea40000001000 */
[----:B--2---:R-:W-:Y:S02]  /*02a0*/  IADD3 R6, PT, PT, R5, 0xffffffe, RZ ;  /* 0x0ffffffe05067810 */ /* 0x004fe40007ffe0ff */
[----:B------:R-:W-:-:S04]  /*02b0*/  MOV R5, RZ ;  /* 0x000000ff00057202 */ /* 0x000fc80000000f00 */
[----:B------:R2:W3:Y:S02]  /*02c0*/  F2I.FTZ.U32.TRUNC.NTZ R7, R6 ;  /* 0x0000000600077305 */ /* 0x0004e4000021f000 */
[----:B--2---:R-:W-:Y:S02]  /*02d0*/  HFMA2 R6, -RZ, RZ, 0, 0 ;  /* 0x00000000ff067431 */ /* 0x004fe400000001ff */
[----:B---3--:R-:W-:-:S04]  /*02e0*/  IMAD.MOV R9, RZ, RZ, -R7 ;  /* 0x000000ffff097224 */ /* 0x008fc800078e0a07 */
[----:B------:R-:W-:-:S04]  /*02f0*/  IMAD R9, R9, UR13, RZ ;  /* 0x0000000d09097c24 */ /* 0x000fc8000f8e02ff */
[----:B------:R-:W-:-:S06]  /*0300*/  IMAD.HI.U32 R7, R7, R9, R6 ;  /* 0x0000000907077227 */ /* 0x000fcc00078e0006 */
[----:B------:R-:W-:-:S04]  /*0310*/  IMAD.HI.U32 R14, R7, R4, RZ ;  /* 0x00000004070e7227 */ /* 0x000fc800078e00ff */
[----:B------:R-:W-:-:S04]  /*0320*/  IMAD.MOV R7, RZ, RZ, -R14 ;  /* 0x000000ffff077224 */ /* 0x000fc800078e0a0e */
[----:B------:R-:W-:-:S05]  /*0330*/  IMAD R7, R7, UR13, R4 ;  /* 0x0000000d07077c24 */ /* 0x000fca000f8e0204 */
[----:B------:R-:W-:-:S13]  /*0340*/  ISETP.GE.U32.AND P0, PT, R7, UR13, PT ;  /* 0x0000000d07007c0c */ /* 0x000fda000bf06070 */
[----:B------:R-:W-:Y:S01]  /*0350*/  @P0 IADD3 R7, PT, PT, R7, -UR13, RZ ;  /* 0x8000000d07070c10 */ /* 0x000fe2000fffe0ff */
[----:B------:R-:W-:-:S03]  /*0360*/  @P0 VIADD R14, R14, 0x1 ;  /* 0x000000010e0e0836 */ /* 0x000fc60000000000 */
[----:B------:R-:W-:-:S13]  /*0370*/  ISETP.GE.U32.AND P1, PT, R7, UR13, PT ;  /* 0x0000000d07007c0c */ /* 0x000fda000bf26070 */
[----:B------:R-:W-:Y:S02]  /*0380*/  @P1 IADD3 R14, PT, PT, R14, 0x1, RZ ;  /* 0x000000010e0e1810 */ /* 0x000fe40007ffe0ff */
[----:B------:R-:W-:-:S05]  /*0390*/  @!P2 LOP3.LUT R14, RZ, UR13, RZ, 0x33, !PT ;  /* 0x0000000dff0eac12 */ /* 0x000fca000f8e33ff */
[----:B------:R-:W-:-:S04]  /*03a0*/  IMAD.MOV R7, RZ, RZ, -R14 ;  /* 0x000000ffff077224 */ /* 0x000fc800078e0a0e */
[----:B------:R-:W-:Y:S01]  /*03b0*/  IMAD R6, R7, UR13, R4 ;  /* 0x0000000d07067c24 */ /* 0x000fe2000f8e0204 */
[----:B------:R-:W-:Y:S06]  /*03c0*/  BRA `(.L_x_3) ;  /* 0x0000000000407947 */ /* 0x000fec0003800000 */
.L_x_2:
[----:B------:R-:W2:Y:S01]  /*03d0*/  LDCU.64 UR6, c[0x0][0x3a0] ;  /* 0x00007400ff0677ac */ /* 0x000ea20008000a00 */
[----:B------:R-:W-:Y:S01]  /*03e0*/  MOV R20, R4 ;  /* 0x0000000400147202 */ /* 0x000fe20000000f00 */
[----:B------:R-:W-:Y:S01]  /*03f0*/  IMAD.MOV.U32 R7, RZ, RZ, R3 ;  /* 0x000000ffff077224 */ /* 0x000fe200078e0003 */
[----:B------:R-:W-:Y:S01]  /*0400*/  MOV R8, 0x440 ;  /* 0x0000044000087802 */ /* 0x000fe20000000f00 */
[----:B--2---:R-:W-:Y:S01]  /*0410*/  IMAD.U32 R21, RZ, RZ, UR6 ;  /* 0x00000006ff157e24 */ /* 0x004fe2000f8e00ff */
[----:B------:R-:W-:-:S07]  /*0420*/  MOV R9, UR7 ;  /* 0x0000000700097c02 */ /* 0x000fce0008000f00 */
[----:B01----:R-:W-:Y:S05]  /*0430*/  CALL.REL.NOINC `($__internal_0_$__cuda_sm20_div_u64) ;  /* 0x0000000400407944 */ /* 0x003fea0003c00000 */
[----:B------:R-:W-:Y:S01]  /*0440*/  IADD3 R9, P0, PT, RZ, -R16, RZ ;  /* 0x80000010ff097210 */ /* 0x000fe20007f1e0ff */
[----:B------:R-:W-:Y:S01]  /*0450*/  IMAD.MOV.U32 R5, RZ, RZ, R3 ;  /* 0x000000ffff057224 */ /* 0x000fe200078e0003 */
[-C--:B------:R-:W-:Y:S01]  /*0460*/  MOV R15, R17.reuse ;  /* 0x00000011000f7202 */ /* 0x080fe20000000f00 */
[----:B------:R-:W-:Y:S01]  /*0470*/  IMAD.MOV.U32 R14, RZ, RZ, R16 ;  /* 0x000000ffff0e7224 */ /* 0x000fe200078e0010 */
[----:B------:R-:W-:Y:S01]  /*0480*/  IADD3.X R8, PT, PT, RZ, ~R17, RZ, P0, !PT ;  /* 0x80000011ff087210 */ /* 0x000fe200007fe4ff */
[----:B------:R-:W-:-:S04]  /*0490*/  IMAD.WIDE.U32 R6, R9, UR20, R4 ;  /* 0x0000001409067c25 */ /* 0x000fc8000f8e0004 */
[----:B------:R-:W-:-:S04]  /*04a0*/  IMAD R8, R8, UR20, RZ ;  /* 0x0000001408087c24 */ /* 0x000fc8000f8e02ff */
[----:B------:R-:W-:-:S05]  /*04b0*/  IMAD R5, R9, UR21, R8 ;  /* 0x0000001509057c24 */ /* 0x000fca000f8e0208 */
[----:B------:R-:W-:-:S07]  /*04c0*/  IADD3 R5, PT, PT, R7, R5, RZ ;  /* 0x0000000507057210 */ /* 0x000fce0007ffe0ff */
.L_x_3:
[----:B------:R-:W-:Y:S05]  /*04d0*/  BSYNC.RECONVERGENT B1 ;  /* 0x0000000000017941 */ /* 0x000fea0003800200 */
.L_x_1:
[----:B------:R-:W-:Y:S01]  /*04e0*/  LOP3.LUT R7, R15, UR14, RZ, 0xfc, !PT ;  /* 0x0000000e0f077c12 */ /* 0x000fe2000f8efcff */
[----:B------:R-:W-:Y:S03]  /*04f0*/  BSSY.RECONVERGENT B1, `(.L_x_4) ;  /* 0x000002a000017945 */ /* 0x000fe60003800200 */
[----:B------:R-:W-:-:S13]  /*0500*/  ISETP.NE.U32.AND P0, PT, R7, RZ, PT ;  /* 0x000000ff0700720c */ /* 0x000fda0003f05070 */
[----:B------:R-:W-:Y:S05]  /*0510*/  @P0 BRA `(.L_x_5) ;  /* 0x00000000005c0947 */ /* 0x000fea0003800000 */
[----:B------:R-:W2:Y:S01]  /*0520*/  I2F.U32.RP R7, UR15 ;  /* 0x0000000f00077d06 */ /* 0x000ea20008209000 */
[----:B------:R-:W-:Y:S01]  /*0530*/  ISETP.NE.U32.AND P2, PT, RZ, UR15, PT ;  /* 0x0000000fff007c0c */ /* 0x000fe2000bf45070 */
[----:B------:R-:W-:-:S06]  /*0540*/  HFMA2 R17, -RZ, RZ, 0, 0 ;  /* 0x00000000ff117431 */ /* 0x000fcc00000001ff */
[----:B--2---:R-:W2:Y:S02]  /*0550*/  MUFU.RCP R7, R7 ;  /* 0x0000000700077308 */ /* 0x004ea40000001000 */
[----:B--2---:R-:W-:Y:S02]  /*0560*/  VIADD R8, R7, 0xffffffe ;  /* 0x0ffffffe07087836 */ /* 0x004fe40000000000 */
[----:B------:R-:W-:-:S04]  /*0570*/  IMAD.MOV.U32 R7, RZ, RZ, RZ ;  /* 0x000000ffff077224 */ /* 0x000fc800078e00ff */
[----:B------:R2:W3:Y:S02]  /*0580*/  F2I.FTZ.U32.TRUNC.NTZ R9, R8 ;  /* 0x0000000800097305 */ /* 0x0004e4000021f000 */
[----:B--2---:R-:W-:Y:S01]  /*0590*/  IMAD.MOV.U32 R8, RZ, RZ, RZ ;  /* 0x000000ffff087224 */ /* 0x004fe200078e00ff */
[----:B---3--:R-:W-:-:S05]  /*05a0*/  IADD3 R15, PT, PT, RZ, -R9, RZ ;  /* 0x80000009ff0f7210 */ /* 0x008fca0007ffe0ff */
[----:B------:R-:W-:-:S04]  /*05b0*/  IMAD R15, R15, UR15, RZ ;  /* 0x0000000f0f0f7c24 */ /* 0x000fc8000f8e02ff */
[----:B------:R-:W-:-:S06]  /*05c0*/  IMAD.HI.U32 R9, R9, R15, R8 ;  /* 0x0000000f09097227 */ /* 0x000fcc00078e0008 */
[----:B------:R-:W-:-:S05]  /*05d0*/  IMAD.HI.U32 R16, R9, R14, RZ ;  /* 0x0000000e09107227 */ /* 0x000fca00078e00ff */
[----:B------:R-:W-:-:S05]  /*05e0*/  IADD3 R9, PT, PT, -R16, RZ, RZ ;  /* 0x000000ff10097210 */ /* 0x000fca0007ffe1ff */
[----:B------:R-:W-:-:S05]  /*05f0*/  IMAD R9, R9, UR15, R14 ;  /* 0x0000000f09097c24 */ /* 0x000fca000f8e020e */
[----:B------:R-:W-:-:S13]  /*0600*/  ISETP.GE.U32.AND P0, PT, R9, UR15, PT ;  /* 0x0000000f09007c0c */ /* 0x000fda000bf06070 */
[----:B------:R-:W-:Y:S01]  /*0610*/  @P0 VIADD R9, R9, -UR15 ;  /* 0x8000000f09090c36 */ /* 0x000fe20008000000 */
[----:B------:R-:W-:-:S04]  /*0620*/  @P0 IADD3 R16, PT, PT, R16, 0x1, RZ ;  /* 0x0000000110100810 */ /* 0x000fc80007ffe0ff */
[----:B------:R-:W-:-:S13]  /*0630*/  ISETP.GE.U32.AND P1, PT, R9, UR15, PT ;  /* 0x0000000f09007c0c */ /* 0x000fda000bf26070 */
[----:B------:R-:W-:Y:S01]  /*0640*/  @P1 VIADD R16, R16, 0x1 ;  /* 0x0000000110101836 */ /* 0x000fe20000000000 */
[----:B------:R-:W-:-:S04]  /*0650*/  @!P2 LOP3.LUT R16, RZ, UR15, RZ, 0x33, !PT ;  /* 0x0000000fff10ac12 */ /* 0x000fc8000f8e33ff */
[----:B------:R-:W-:-:S05]  /*0660*/  IADD3 R15, PT, PT, -R16, RZ, RZ ;  /* 0x000000ff100f7210 */ /* 0x000fca0007ffe1ff */
[----:B------:R-:W-:Y:S01]  /*0670*/  IMAD R15, R15, UR15, R14 ;  /* 0x0000000f0f0f7c24 */ /* 0x000fe2000f8e020e */
[----:B------:R-:W-:Y:S06]  /*0680*/  BRA `(.L_x_6) ;  /* 0x0000000000407947 */ /* 0x000fec0003800000 */
.L_x_5:
[----:B------:R-:W2:Y:S01]  /*0690*/  LDCU.64 UR6, c[0x0][0x398] ;  /* 0x00007300ff0677ac */ /* 0x000ea20008000a00 */
[----:B------:R-:W-:Y:S01]  /*06a0*/  IMAD.MOV.U32 R20, RZ, RZ, R14 ;  /* 0x000000ffff147224 */ /* 0x000fe200078e000e */
[----:B------:R-:W-:Y:S02]  /*06b0*/  MOV R7, R15 ;  /* 0x0000000f00077202 */ /* 0x000fe40000000f00 */
[----:B------:R-:W-:Y:S02]  /*06c0*/  MOV R8, 0x700 ;  /* 0x0000070000087802 */ /* 0x000fe40000000f00 */
[----:B--2---:R-:W-:Y:S01]  /*06d0*/  MOV R21, UR6 ;  /* 0x0000000600157c02 */ /* 0x004fe20008000f00 */
[----:B------:R-:W-:-:S07]  /*06e0*/  IMAD.U32 R9, RZ, RZ, UR7 ;  /* 0x00000007ff097e24 */ /* 0x000fce000f8e00ff */
[----:B01----:R-:W-:Y:S05]  /*06f0*/  CALL.REL.NOINC `($__internal_0_$__cuda_sm20_div_u64) ;  /* 0x0000000000907944 */ /* 0x003fea0003c00000 */
[----:B------:R-:W-:Y:S01]  /*0700*/  IADD3 R18, P0, PT, RZ, -R16, RZ ;  /* 0x80000010ff127210 */ /* 0x000fe20007f1e0ff */
[----:B------:R-:W-:Y:S01]  /*0710*/  IMAD.MOV.U32 R9, RZ, RZ, R15 ;  /* 0x000000ffff097224 */ /* 0x000fe200078e000f */
[----:B------:R-:W-:-:S03]  /*0720*/  MOV R8, R14 ;  /* 0x0000000e00087202 */ /* 0x000fc60000000f00 */
[----:B------:R-:W-:Y:S02]  /*0730*/  IMAD.X R7, RZ, RZ, ~R17, P0 ;  /* 0x000000ffff077224 */ /* 0x000fe400000e0e11 */
[----:B------:R-:W-:-:S04]  /*0740*/  IMAD.WIDE.U32 R8, R18, UR16, R8 ;  /* 0x0000001012087c25 */ /* 0x000fc8000f8e0008 */
[----:B------:R-:W-:Y:S01]  /*0750*/  IMAD R7, R7, UR16, RZ ;  /* 0x0000001007077c24 */ /* 0x000fe2000f8e02ff */
[----:B------:R-:W-:-:S03]  /*0760*/  MOV R15, R8 ;  /* 0x00000008000f7202 */ /* 0x000fc60000000f00 */
[----:B------:R-:W-:-:S04]  /*0770*/  IMAD R7, R18, UR17, R7 ;  /* 0x0000001112077c24 */ /* 0x000fc8000f8e0207 */
[----:B------:R-:W-:-:S07]  /*0780*/  IMAD.IADD R7, R9, 0x1, R7 ;  /* 0x0000000109077824 */ /* 0x000fce00078e0207 */
.L_x_6:
[----:B------:R-:W-:Y:S05]  /*0790*/  BSYNC.RECONVERGENT B1 ;  /* 0x0000000000017941 */ /* 0x000fea0003800200 */
.L_x_4:
[----:B------:R-:W-:Y:S01]  /*07a0*/  MOV R8, R16 ;  /* 0x0000001000087202 */ /* 0x000fe20000000f00 */
[----:B------:R-:W-:Y:S01]  /*07b0*/  IMAD.MOV.U32 R9, RZ, RZ, R17 ;  /* 0x000000ffff097224 */ /* 0x000fe200078e0011 */
[----:B0-----:R-:W-:Y:S01]  /*07c0*/  R2UR UR6, R12 ;  /* 0x000000000c0672ca */ /* 0x001fe200000e0000 */
[----:B------:R-:W-:Y:S01]  /*07d0*/  IMAD R14, R7, UR18, RZ ;  /* 0x00000012070e7c24 */ /* 0x000fe2000f8e02ff */
[----:B------:R-:W-:Y:S01]  /*07e0*/  R2UR UR7, R13 ;  /* 0x000000000d0772ca */ /* 0x000fe200000e0000 */
[----:B------:R-:W-:-:S04]  /*07f0*/  IMAD.WIDE.U32 R8, R15, UR18, R8 ;  /* 0x000000120f087c25 */ /* 0x000fc8000f8e0008 */
[----:B------:R-:W-:Y:S02]  /*0800*/  IMAD R15, R15, UR19, R14 ;  /* 0x000000130f0f7c24 */ /* 0x000fe4000f8e020e */
[----:B------:R-:W-:-:S03]  /*0810*/  IMAD.MOV.U32 R7, RZ, RZ, R5 ;  /* 0x000000ffff077224 */ /* 0x000fc600078e0005 */
[----:B------:R-:W-:Y:S01]  /*0820*/  IADD3 R9, PT, PT, R9, R15, RZ ;  /* 0x0000000f09097210 */ /* 0x000fe20007ffe0ff */
[----:B------:R-:W-:-:S04]  /*0830*/  IMAD.WIDE.U32 R6, R8, UR20, R6 ;  /* 0x0000001408067c25 */ /* 0x000fc8000f8e0006 */
[----:B------:R-:W-:Y:S01]  /*0840*/  IMAD R9, R9, UR20, RZ ;  /* 0x0000001409097c24 */ /* 0x000fe2000f8e02ff */
[----:B------:R-:W-:-:S03]  /*0850*/  IADD3 R6, P0, PT, R6, UR8, RZ ;  /* 0x0000000806067c10 */ /* 0x000fc6000ff1e0ff */
[----:B------:R-:W-:-:S05]  /*0860*/  IMAD R9, R8, UR21, R9 ;  /* 0x0000001508097c24 */ /* 0x000fca000f8e0209 */
[----:B------:R-:W-:-:S06]  /*0870*/  IADD3.X R7, PT, PT, R7, UR9, R9, P0, !PT ;  /* 0x0000000907077c10 */ /* 0x000fcc00087fe409 */
[----:B------:R-:W2:Y:S01]  /*0880*/  LDG.E.U8.CONSTANT R7, desc[UR6][R6.64] ;  /* 0x0000000606077981 */ /* 0x000ea2000c1e9100 */
[----:B------:R-:W-:Y:S02]  /*0890*/  MOV R5, R3 ;  /* 0x0000000300057202 */ /* 0x000fe40000000f00 */
[----:B------:R-:W-:Y:S01]  /*08a0*/  IADD3 R8, P0, PT, R4, UR10, RZ ;  /* 0x0000000a04087c10 */ /* 0x000fe2000ff1e0ff */
[----:B-1----:R-:W-:-:S03]  /*08b0*/  IMAD.WIDE.U32 R4, R2, 0x80, R4 ;  /* 0x0000008002047825 */ /* 0x002fc600078e0004 */
[----:B------:R-:W-:Y:S01]  /*08c0*/  IADD3.X R9, PT, PT, R3, UR11, RZ, P0, !PT ;  /* 0x0000000b03097c10 */ /* 0x000fe200087fe4ff */
[----:B------:R-:W-:Y:S01]  /*08d0*/  IMAD.MOV.U32 R3, RZ, RZ, R5 ;  /* 0x000000ffff037224 */ /* 0x000fe200078e0005 */
[----:B------:R-:W-:-:S04]  /*08e0*/  ISETP.GE.U32.AND P0, PT, R4, R10, PT ;  /* 0x0000000a0400720c */ /* 0x000fc80003f06070 */
[----:B------:R-:W-:Y:S01]  /*08f0*/  ISETP.GE.U32.AND.EX P0, PT, R5, R0, PT, P0 ;  /* 0x000000000500720c */ /* 0x000fe20003f06100 */
[----:B--2---:R2:W-:-:S12]  /*0900*/  STG.E.U8 desc[UR6][R8.64], R7 ;  /* 0x0000000708007986 */ /* 0x0045d8000c101106 */
[----:B------:R-:W-:Y:S05]  /*0910*/  @!P0 BRA `(.L_x_7) ;  /* 0xfffffff800408947 */ /* 0x000fea000383ffff */
[----:B------:R-:W-:Y:S05]  /*0920*/  BSYNC.RECONVERGENT B0 ;  /* 0x0000000000007941 */ /* 0x000fea0003800200 */
.L_x_0:
[----:B------:R-:W-:Y:S05]  /*0930*/  EXIT ;  /* 0x000000000000794d */ /* 0x000fea0003800000 */
        .weak           $__internal_0_$__cuda_sm20_div_u64
        .type           $__internal_0_$__cuda_sm20_div_u64,@function
        .size           $__internal_0_$__cuda_sm20_div_u64,(.L_x_9 - $__internal_0_$__cuda_sm20_div_u64)
$__internal_0_$__cuda_sm20_div_u64:
[----:B------:R-:W-:Y:S01]  /*0940*/  MOV R22, R21 ;  /* 0x0000001500167202 */ /* 0x000fe20000000f00 */
[----:B------:R-:W-:-:S05]  /*0950*/  IMAD.MOV.U32 R23, RZ, RZ, R9 ;  /* 0x000000ffff177224 */ /* 0x000fca00078e0009 */
[----:B------:R-:W0:Y:S08]  /*0960*/  I2F.U64.RP R22, R22 ;  /* 0x0000001600167312 */ /* 0x000e300000309000 */
[----:B0-----:R-:W0:Y:S02]  /*0970*/  MUFU.RCP R16, R22 ;  /* 0x0000001600107308 */ /* 0x001e240000001000 */
[----:B0-----:R-:W-:-:S06]  /*0980*/  IADD3 R16, PT, PT, R16, 0x1ffffffe, RZ ;  /* 0x1ffffffe10107810 */ /* 0x001fcc0007ffe0ff */
[----:B------:R-:W0:Y:S02]  /*0990*/  F2I.U64.TRUNC R16, R16 ;  /* 0x0000001000107311 */ /* 0x000e24000020d800 */
[----:B0-----:R-:W-:-:S04]  /*09a0*/  IMAD.WIDE.U32 R18, R16, R21, RZ ;  /* 0x0000001510127225 */ /* 0x001fc800078e00ff */
[----:B------:R-:W-:Y:S01]  /*09b0*/  IMAD R19, R16, R9, R19 ;  /* 0x0000000910137224 */ /* 0x000fe200078e0213 */
[----:B------:R-:W-:-:S03]  /*09c0*/  IADD3 R25, P0, PT, RZ, -R18, RZ ;  /* 0x80000012ff197210 */ /* 0x000fc60007f1e0ff */
[----:B------:R-:W-:Y:S02]  /*09d0*/  IMAD R19, R17, R21, R19 ;  /* 0x0000001511137224 */ /* 0x000fe400078e0213 */
[----:B------:R-:W-:-:S04]  /*09e0*/  IMAD.HI.U32 R18, R16, R25, RZ ;  /* 0x0000001910127227 */ /* 0x000fc800078e00ff */
[----:B------:R-:W-:Y:S01]  /*09f0*/  IMAD.X R27, RZ, RZ, ~R19, P0 ;  /* 0x000000ffff1b7224 */ /* 0x000fe200000e0e13 */
[----:B------:R-:W-:-:S03]  /*0a00*/  MOV R19, R16 ;  /* 0x0000001000137202 */ /* 0x000fc60000000f00 */
[-C--:B------:R-:W-:Y:S02]  /*0a10*/  IMAD R23, R17, R27.reuse, RZ ;  /* 0x0000001b11177224 */ /* 0x080fe400078e02ff */
[----:B------:R-:W-:-:S04]  /*0a20*/  IMAD.WIDE.U32 R18, P0, R16, R27, R18 ;  /* 0x0000001b10127225 */ /* 0x000fc80007800012 */
[----:B------:R-:W-:-:S04]  /*0a30*/  IMAD.HI.U32 R27, R17, R27, RZ ;  /* 0x0000001b111b7227 */ /* 0x000fc800078e00ff */
[----:B------:R-:W-:-:S04]  /*0a40*/  IMAD.HI.U32 R18, P1, R17, R25, R18 ;  /* 0x0000001911127227 */ /* 0x000fc80007820012 */
[----:B------:R-:W-:Y:S01]  /*0a50*/  IMAD.X R22, R27, 0x1, R17, P0 ;  /* 0x000000011b167824 */ /* 0x000fe200000e0611 */
[----:B------:R-:W-:-:S04]  /*0a60*/  IADD3 R19, P2, PT, R23, R18, RZ ;  /* 0x0000001217137210 */ /* 0x000fc80007f5e0ff */
[----:B------:R-:W-:Y:S01]  /*0a70*/  IADD3.X R22, PT, PT, RZ, RZ, R22, P2, P1 ;  /* 0x000000ffff167210 */ /* 0x000fe200017e2416 */
[----:B------:R-:W-:-:S04]  /*0a80*/  IMAD.WIDE.U32 R16, R19, R21, RZ ;  /* 0x0000001513107225 */ /* 0x000fc800078e00ff */
[----:B------:R-:W-:Y:S01]  /*0a90*/  IMAD R17, R19, R9, R17 ;  /* 0x0000000913117224 */ /* 0x000fe200078e0211 */
[----:B------:R-:W-:-:S03]  /*0aa0*/  IADD3 R23, P0, PT, RZ, -R16, RZ ;  /* 0x80000010ff177210 */ /* 0x000fc60007f1e0ff */
[----:B------:R-:W-:Y:S02]  /*0ab0*/  IMAD R17, R22, R21, R17 ;  /* 0x0000001516117224 */ /* 0x000fe400078e0211 */
[----:B------:R-:W-:-:S03]  /*0ac0*/  IMAD.HI.U32 R18, R19, R23, RZ ;  /* 0x0000001713127227 */ /* 0x000fc600078e00ff */
[----:B------:R-:W-:-:S05]  /*0ad0*/  IADD3.X R17, PT, PT, RZ, ~R17, RZ, P0, !PT ;  /* 0x80000011ff117210 */ /* 0x000fca00007fe4ff */
[----:B------:R-:W-:-:S04]  /*0ae0*/  IMAD.WIDE.U32 R18, P0, R19, R17, R18 ;  /* 0x0000001113127225 */ /* 0x000fc80007800012 */
[C---:B------:R-:W-:Y:S02]  /*0af0*/  IMAD R16, R22.reuse, R17, RZ ;  /* 0x0000001116107224 */ /* 0x040fe400078e02ff */
[----:B------:R-:W-:-:S04]  /*0b00*/  IMAD.HI.U32 R19, P1, R22, R23, R18 ;  /* 0x0000001716137227 */ /* 0x000fc80007820012 */
[----:B------:R-:W-:Y:S01]  /*0b10*/  IMAD.HI.U32 R17, R22, R17, RZ ;  /* 0x0000001116117227 */ /* 0x000fe200078e00ff */
[----:B------:R-:W-:-:S03]  /*0b20*/  IADD3 R19, P2, PT, R16, R19, RZ ;  /* 0x0000001310137210 */ /* 0x000fc60007f5e0ff */
[----:B------:R-:W-:Y:S02]  /*0b30*/  IMAD.X R22, R17, 0x1, R22, P0 ;  /* 0x0000000111167824 */ /* 0x000fe400000e0616 */
[----:B------:R-:W-:Y:S02]  /*0b40*/  HFMA2 R17, -RZ, RZ, 0, 0 ;  /* 0x00000000ff117431 */ /* 0x000fe400000001ff */
[----:B------:R-:W-:Y:S01]  /*0b50*/  IMAD.HI.U32 R16, R19, R20, RZ ;  /* 0x0000001413107227 */ /* 0x000fe200078e00ff */
[----:B------:R-:W-:-:S05]  /*0b60*/  IADD3.X R22, PT, PT, RZ, RZ, R22, P2, P1 ;  /* 0x000000ffff167210 */ /* 0x000fca00017e2416 */
[----:B------:R-:W-:-:S04]  /*0b70*/  IMAD.HI.U32 R18, R22, R7, RZ ;  /* 0x0000000716127227 */ /* 0x000fc800078e00ff */
[----:B------:R-:W-:-:S04]  /*0b80*/  IMAD.WIDE.U32 R16, R19, R7, R16 ;  /* 0x0000000713107225 */ /* 0x000fc800078e0010 */
[C---:B------:R-:W-:Y:S02]  /*0b90*/  IMAD R19, R22.reuse, R7, RZ ;  /* 0x0000000716137224 */ /* 0x040fe400078e02ff */
[----:B------:R-:W-:-:S04]  /*0ba0*/  IMAD.HI.U32 R16, P0, R22, R20, R16 ;  /* 0x0000001416107227 */ /* 0x000fc80007800010 */
[----:B------:R-:W-:Y:S01]  /*0bb0*/  IMAD.X R18, RZ, RZ, R18, P0 ;  /* 0x000000ffff127224 */ /* 0x000fe200000e0612 */
[----:B------:R-:W-:-:S04]  /*0bc0*/  IADD3 R22, P1, PT, R19, R16, RZ ;  /* 0x0000001013167210 */ /* 0x000fc80007f3e0ff */
[----:B------:R-:W-:Y:S01]  /*0bd0*/  IADD3.X R18, PT, PT, RZ, R18, RZ, P1, !PT ;  /* 0x00000012ff127210 */ /* 0x000fe20000ffe4ff */
[----:B------:R-:W-:-:S04]  /*0be0*/  IMAD.WIDE.U32 R16, R22, R21, RZ ;  /* 0x0000001516107225 */ /* 0x000fc800078e00ff */
[----:B------:R-:W-:Y:S01]  /*0bf0*/  IMAD R17, R22, R9, R17 ;  /* 0x0000000916117224 */ /* 0x000fe200078e0211 */
[----:B------:R-:W-:-:S03]  /*0c00*/  IADD3 R24, P1, PT, -R16, R20, RZ ;  /* 0x0000001410187210 */ /* 0x000fc60007f3e1ff */
[-C--:B------:R-:W-:Y:S01]  /*0c10*/  IMAD R16, R18, R21.reuse, R17 ;  /* 0x0000001512107224 */ /* 0x080fe200078e0211 */
[----:B------:R-:W-:-:S03]  /*0c20*/  ISETP.GE.U32.AND P0, PT, R24, R21, PT ;  /* 0x000000151800720c */ /* 0x000fc60003f06070 */
[----:B------:R-:W-:Y:S01]  /*0c30*/  IMAD.X R26, R7, 0x1, ~R16, P1 ;  /* 0x00000001071a7824 */ /* 0x000fe200008e0e10 */
[----:B------:R-:W-:Y:S02]  /*0c40*/  IADD3 R7, P1, PT, R22, 0x1, RZ ;  /* 0x0000000116077810 */ /* 0x000fe40007f3e0ff */
[----:B------:R-:W-:Y:S02]  /*0c50*/  IADD3 R16, P2, PT, -R21, R24, RZ ;  /* 0x0000001815107210 */ /* 0x000fe40007f5e1ff */
[----:B------:R-:W-:Y:S01]  /*0c60*/  ISETP.GE.U32.AND.EX P0, PT, R26, R9, PT, P0 ;  /* 0x000000091a00720c */ /* 0x000fe20003f06100 */
[----:B------:R-:W-:Y:S01]  /*0c70*/  IMAD.X R17, RZ, RZ, R18, P1 ;  /* 0x000000ffff117224 */ /* 0x000fe200008e0612 */
[----:B------:R-:W-:Y:S02]  /*0c80*/  IADD3.X R20, PT, PT, ~R9, R26, RZ, P2, !PT ;  /* 0x0000001a09147210 */ /* 0x000fe400017fe5ff */
[----:B------:R-:W-:Y:S02]  /*0c90*/  SEL R16, R16, R24, P0 ;  /* 0x0000001810107207 */ /* 0x000fe40000000000 */
[----:B------:R-:W-:-:S02]  /*0ca0*/  SEL R7, R7, R22, P0 ;  /* 0x0000001607077207 */ /* 0x000fc40000000000 */
[----:B------:R-:W-:Y:S02]  /*0cb0*/  SEL R20, R20, R26, P0 ;  /* 0x0000001a14147207 */ /* 0x000fe40000000000 */
[----:B------:R-:W-:Y:S02]  /*0cc0*/  SEL R18, R17, R18, P0 ;  /* 0x0000001211127207 */ /* 0x000fe40000000000 */
[----:B------:R-:W-:Y:S02]  /*0cd0*/  ISETP.GE.U32.AND P0, PT, R16, R21, PT ;  /* 0x000000151000720c */ /* 0x000fe40003f06070 */
[----:B------:R-:W-:Y:S02]  /*0ce0*/  IADD3 R16, P2, PT, R7, 0x1, RZ ;  /* 0x0000000107107810 */ /* 0x000fe40007f5e0ff */
[----:B------:R-:W-:Y:S02]  /*0cf0*/  ISETP.NE.U32.AND P1, PT, R21, RZ, PT ;  /* 0x000000ff1500720c */ /* 0x000fe40003f25070 */
[----:B------:R-:W-:-:S02]  /*0d00*/  ISETP.GE.U32.AND.EX P0, PT, R20, R9, PT, P0 ;  /* 0x000000091400720c */ /* 0x000fc40003f06100 */
[-C--:B------:R-:W-:Y:S02]  /*0d10*/  IADD3.X R17, PT, PT, RZ, R18.reuse, RZ, P2, !PT ;  /* 0x00000012ff117210 */ /* 0x080fe400017fe4ff */
[----:B------:R-:W-:Y:S01]  /*0d20*/  ISETP.NE.AND.EX P1, PT, R9, RZ, PT, P1 ;  /* 0x000000ff0900720c */ /* 0x000fe20003f25310 */
[----:B------:R-:W-:Y:S01]  /*0d30*/  IMAD.MOV.U32 R9, RZ, RZ, 0x0 ;  /* 0x00000000ff097424 */ /* 0x000fe200078e00ff */
[----:B------:R-:W-:Y:S02]  /*0d40*/  SEL R16, R16, R7, P0 ;  /* 0x0000000710107207 */ /* 0x000fe40000000000 */
[----:B------:R-:W-:Y:S02]  /*0d50*/  SEL R17, R17, R18, P0 ;  /* 0x0000001211117207 */ /* 0x000fe40000000000 */
[----:B------:R-:W-:Y:S02]  /*0d60*/  SEL R16, R16, 0xffffffff, P1 ;  /* 0xffffffff10107807 */ /* 0x000fe40000800000 */
[----:B------:R-:W-:Y:S01]  /*0d70*/  SEL R17, R17, 0xffffffff, P1 ;  /* 0xffffffff11117807 */ /* 0x000fe20000800000 */
[----:B------:R-:W-:Y:S06]  /*0d80*/  RET.REL.NODEC R8 `(_ZN18transformer_engine51_GLOBAL__N__921edd59_18_swap_first_dims_cu_042f731530swap_first_dims_untuned_kernelIhEEvPKT_PS2_mmm) ;  /* 0xfffffff0089c7950 */ /* 0x000fec0003c3ffff */
.L_x_8:
[----:B------:R-:W-:-:S00]  /*0d90*/  BRA `(.L_x_8) ;  /* 0xfffffffc00fc7947 */ /* 0x000fc0000383ffff */
[----:B------:R-:W-:-:S00]  /*0da0*/  NOP ;  /* 0x0000000000007918 */ /* 0x000fc00000000000 */
        /* <DEDUP_REMOVED lines=13> */
.L_x_9:


//--------------------- .nv.shared.reserved.0     --------------------------
	.section	.nv.shared.reserved.0,"aw",@nobits
	.weak		__nv_reservedSMEM_offset_0_alias
	.size		__nv_reservedSMEM_offset_0_alias, 0, 64
	.other		__nv_reservedSMEM_offset_0_alias,@"STO_CUDA_RESERVED_SHARED STV_DEFAULT"
__nv_reservedSMEM_offset_0_alias:
	.zero		0
	.zero		64


//--------------------- .nv.constant0._ZN18transformer_engine51_GLOBAL__N__921edd59_18_swap_first_dims_cu_042f731530swap_first_dims_untuned_kernelIhEEvPKT_PS2_mmm --------------------------
	.section	.nv.constant0._ZN18transformer_engine51_GLOBAL__N__921edd59_18_swap_first_dims_cu_042f731530swap_first_dims_untuned_kernelIhEEvPKT_PS2_mmm,"a",@progbits
	.sectionflags	@""
	.align	4
.nv.constant0._ZN18transformer_engine51_GLOBAL__N__921edd59_18_swap_first_dims_cu_042f731530swap_first_dims_untuned_kernelIhEEvPKT_PS2_mmm:
	.zero		936


//--------------------- SYMBOLS --------------------------

	.type		.nv.reservedSmem.offset0,@object
	.size		.nv.reservedSmem.offset0,0x4
